	.headerflags	@"EF_CUDA_TEXMODE_UNIFIED EF_CUDA_64BIT_ADDRESS EF_CUDA_ACCELERATORS EF_CUDA_SM90 EF_CUDA_VIRTUAL_SM(EF_CUDA_SM90)"
	.elftype	@"ET_EXEC"


//--------------------- .nv.info                  --------------------------
	.section	.nv.info,"",@"SHT_CUDA_INFO"
	.align	4


	//----- nvinfo : EIATTR_REGCOUNT
	.align		4
        /*0000*/ 	.byte	0x04, 0x2f
        /*0002*/ 	.short	(.L_3 - .L_2)
	.align		4
.L_2:
        /*0004*/ 	.word	index@(triton_poi_fused__native_batch_norm_legit_no_training_add_div_hardtanh_mul_38)
        /*0008*/ 	.word	0x00000017


	//----- nvinfo : EIATTR_MIN_STACK_SIZE
	.align		4
.L_3:
        /*000c*/ 	.byte	0x04, 0x12
        /*000e*/ 	.short	(.L_5 - .L_4)
	.align		4
.L_4:
        /*0010*/ 	.word	index@(triton_poi_fused__native_batch_norm_legit_no_training_add_div_hardtanh_mul_38)
        /*0014*/ 	.word	0x00000000


	//----- nvinfo : EIATTR_FRAME_SIZE
	.align		4
.L_5:
        /*0018*/ 	.byte	0x04, 0x11
        /*001a*/ 	.short	(.L_7 - .L_6)
	.align		4
.L_6:
        /*001c*/ 	.word	index@(triton_poi_fused__native_batch_norm_legit_no_training_add_div_hardtanh_mul_38)
        /*0020*/ 	.word	0x00000000


	//----- nvinfo : EIATTR_MIN_STACK_SIZE
	.align		4
.L_7:
        /*0024*/ 	.byte	0x04, 0x12
        /*0026*/ 	.short	(.L_9 - .L_8)
	.align		4
.L_8:
        /*0028*/ 	.word	index@(triton_poi_fused__native_batch_norm_legit_no_training_add_div_hardtanh_mul_38)
        /*002c*/ 	.word	0x00000000
.L_9:


//--------------------- .nv.info.triton_poi_fused__native_batch_norm_legit_no_training_add_div_hardtanh_mul_38 --------------------------
	.section	.nv.info.triton_poi_fused__native_batch_norm_legit_no_training_add_div_hardtanh_mul_38,"",@"SHT_CUDA_INFO"
	.sectionflags	@""
	.align	4


	//----- nvinfo : EIATTR_CUDA_API_VERSION
	.align		4
        /*0000*/ 	.byte	0x04, 0x37
        /*0002*/ 	.short	(.L_11 - .L_10)
.L_10:
        /*0004*/ 	.word	0x0000007c


	//----- nvinfo : EIATTR_KPARAM_INFO
	.align		4
.L_11:
        /*0008*/ 	.byte	0x04, 0x17
        /*000a*/ 	.short	(.L_13 - .L_12)
.L_12:
        /*000c*/ 	.word	0x00000000
        /*0010*/ 	.short	0x0006
        /*0012*/ 	.short	0x0030
        /*0014*/ 	.byte	0x00, 0xf0, 0x11, 0x00


	//----- nvinfo : EIATTR_KPARAM_INFO
	.align		4
.L_13:
        /*0018*/ 	.byte	0x04, 0x17
        /*001a*/ 	.short	(.L_15 - .L_14)
.L_14:
        /*001c*/ 	.word	0x00000000
        /*0020*/ 	.short	0x0005
        /*0022*/ 	.short	0x0028
        /*0024*/ 	.byte	0x00, 0xf4, 0x21, 0x00


	//----- nvinfo : EIATTR_KPARAM_INFO
	.align		4
.L_15:
        /*0028*/ 	.byte	0x04, 0x17
        /*002a*/ 	.short	(.L_17 - .L_16)
.L_16:
        /*002c*/ 	.word	0x00000000
        /*0030*/ 	.short	0x0004
        /*0032*/ 	.short	0x0020
        /*0034*/ 	.byte	0x00, 0xf4, 0x21, 0x00


	//----- nvinfo : EIATTR_KPARAM_INFO
	.align		4
.L_17:
        /*0038*/ 	.byte	0x04, 0x17
        /*003a*/ 	.short	(.L_19 - .L_18)
.L_18:
        /*003c*/ 	.word	0x00000000
        /*0040*/ 	.short	0x0003
        /*0042*/ 	.short	0x0018
        /*0044*/ 	.byte	0x00, 0xf4, 0x21, 0x00


	//----- nvinfo : EIATTR_KPARAM_INFO
	.align		4
.L_19:
        /*0048*/ 	.byte	0x04, 0x17
        /*004a*/ 	.short	(.L_21 - .L_20)
.L_20:
        /*004c*/ 	.word	0x00000000
        /*0050*/ 	.short	0x0002
        /*0052*/ 	.short	0x0010
        /*0054*/ 	.byte	0x00, 0xf4, 0x21, 0x00


	//----- nvinfo : EIATTR_KPARAM_INFO
	.align		4
.L_21:
        /*0058*/ 	.byte	0x04, 0x17
        /*005a*/ 	.short	(.L_23 - .L_22)
.L_22:
        /*005c*/ 	.word	0x00000000
        /*0060*/ 	.short	0x0001
        /*0062*/ 	.short	0x0008
        /*0064*/ 	.byte	0x00, 0xf4, 0x21, 0x00


	//----- nvinfo : EIATTR_KPARAM_INFO
	.align		4
.L_23:
        /*0068*/ 	.byte	0x04, 0x17
        /*006a*/ 	.short	(.L_25 - .L_24)
.L_24:
        /*006c*/ 	.word	0x00000000
        /*0070*/ 	.short	0x0000
        /*0072*/ 	.short	0x0000
        /*0074*/ 	.byte	0x00, 0xf4, 0x21, 0x00


	//----- nvinfo : EIATTR_SPARSE_MMA_MASK
	.align		4
.L_25:
        /*0078*/ 	.byte	0x03, 0x50
        /*007a*/ 	.short	0x0000


	//----- nvinfo : EIATTR_MAXREG_COUNT
	.align		4
        /*007c*/ 	.byte	0x03, 0x1b
        /*007e*/ 	.short	0x00ff


	//----- nvinfo : EIATTR_EXIT_INSTR_OFFSETS
	.align		4
        /*0080*/ 	.byte	0x04, 0x1c
        /*0082*/ 	.short	(.L_27 - .L_26)


	//   ....[0]....
.L_26:
        /*0084*/ 	.word	0x000004b0


	//   ....[1]....
        /*0088*/ 	.word	0x000004f0


	//----- nvinfo : EIATTR_REQNTID
	.align		4
.L_27:
        /*008c*/ 	.byte	0x04, 0x10
        /*008e*/ 	.short	(.L_29 - .L_28)
.L_28:
        /*0090*/ 	.word	0x00000080
        /*0094*/ 	.word	0x00000001
        /*0098*/ 	.word	0x00000001


	//----- nvinfo : EIATTR_CBANK_PARAM_SIZE
	.align		4
.L_29:
        /*009c*/ 	.byte	0x03, 0x19
        /*009e*/ 	.short	0x0034


	//----- nvinfo : EIATTR_PARAM_CBANK
	.align		4
        /*00a0*/ 	.byte	0x04, 0x0a
        /*00a2*/ 	.short	(.L_31 - .L_30)
	.align		4
.L_30:
        /*00a4*/ 	.word	index@(.nv.constant0.triton_poi_fused__native_batch_norm_legit_no_training_add_div_hardtanh_mul_38)
        /*00a8*/ 	.short	0x0210
        /*00aa*/ 	.short	0x0034


	//----- nvinfo : EIATTR_SW_WAR
	.align		4
.L_31:
        /*00ac*/ 	.byte	0x04, 0x36
        /*00ae*/ 	.short	(.L_33 - .L_32)
.L_32:
        /*00b0*/ 	.word	0x00000008
.L_33:


//--------------------- .nv.callgraph             --------------------------
	.section	.nv.callgraph,"",@"SHT_CUDA_CALLGRAPH"
	.align	4
	.sectionentsize	8
	.align		4
        /*0000*/ 	.word	0x00000000
	.align		4
        /*0004*/ 	.word	0xffffffff
	.align		4
        /*0008*/ 	.word	0x00000000
	.align		4
        /*000c*/ 	.word	0xfffffffe
	.align		4
        /*0010*/ 	.word	0x00000000
	.align		4
        /*0014*/ 	.word	0xfffffffd
	.align		4
        /*0018*/ 	.word	0x00000000
	.align		4
        /*001c*/ 	.word	0xfffffffc


//--------------------- .nv.constant4             --------------------------
	.section	.nv.constant4,"a",@progbits
	.align	8
	.align		8
.nv.constant4:
        /*0000*/ 	.dword	_$_str
	.align		8
        /*0008*/ 	.dword	_$_str_$_2


//--------------------- .text.triton_poi_fused__native_batch_norm_legit_no_training_add_div_hardtanh_mul_38 --------------------------
	.section	.text.triton_poi_fused__native_batch_norm_legit_no_training_add_div_hardtanh_mul_38,"ax",@progbits
	.align	128
        .global         triton_poi_fused__native_batch_norm_legit_no_training_add_div_hardtanh_mul_38
        .type           triton_poi_fused__native_batch_norm_legit_no_training_add_div_hardtanh_mul_38,@function
        .size           triton_poi_fused__native_batch_norm_legit_no_training_add_div_hardtanh_mul_38,(.L_x_1 - triton_poi_fused__native_batch_norm_legit_no_training_add_div_hardtanh_mul_38)
        .other          triton_poi_fused__native_batch_norm_legit_no_training_add_div_hardtanh_mul_38,@"STO_CUDA_ENTRY STV_DEFAULT"
triton_poi_fused__native_batch_norm_legit_no_training_add_div_hardtanh_mul_38:
.text.triton_poi_fused__native_batch_norm_legit_no_training_add_div_hardtanh_mul_38:
[----:B------:R-:W0:Y:S01]  /*0000*/  LDC R1, c[0x0][0x28] ;  /* 0x00000a00ff017b82 */ /* 0x000e220000000800 */
[----:B------:R-:W1:Y:S07]  /*0010*/  S2R R0, SR_TID.X ;  /* 0x0000000000007919 */ /* 0x000e6e0000002100 */
[----:B------:R-:W2:Y:S01]  /*0020*/  LDC.64 R8, c[0x0][0x228] ;  /* 0x00008a00ff087b82 */ /* 0x000ea20000000a00 */
[----:B------:R-:W-:Y:S01]  /*0030*/  ULDC.64 UR4, c[0x0][0x208] ;  /* 0x0000820000047ab9 */ /* 0x000fe20000000a00 */
[----:B------:R-:W3:Y:S06]  /*0040*/  S2R R3, SR_CTAID.X ;  /* 0x0000000000037919 */ /* 0x000eec0000002500 */
[----:B------:R-:W4:Y:S08]  /*0050*/  LDC.64 R14, c[0x0][0x220] ;  /* 0x00008800ff0e7b82 */ /* 0x000f300000000a00 */
[----:B------:R-:W5:Y:S08]  /*0060*/  LDC.64 R12, c[0x0][0x218] ;  /* 0x00008600ff0c7b82 */ /* 0x000f700000000a00 */
[----:B------:R-:W5:Y:S01]  /*0070*/  LDC.64 R16, c[0x0][0x230] ;  /* 0x00008c00ff107b82 */ /* 0x000f620000000a00 */
[----:B-1----:R-:W-:-:S07]  /*0080*/  SHF.L.U32 R0, R0, 0x1, RZ ;  /* 0x0000000100007819 */ /* 0x002fce00000006ff */
[----:B------:R-:W1:Y:S01]  /*0090*/  LDC.64 R18, c[0x0][0x238] ;  /* 0x00008e00ff127b82 */ /* 0x000e620000000a00 */
[----:B------:R-:W-:-:S04]  /*00a0*/  LOP3.LUT R0, R0, 0xfe, RZ, 0xc0, !PT ;  /* 0x000000fe00007812 */ /* 0x000fc800078ec0ff */
[----:B---3--:R-:W-:-:S04]  /*00b0*/  LEA R0, R3, R0, 0x8 ;  /* 0x0000000003007211 */ /* 0x008fc800078e40ff */
[C---:B------:R-:W-:Y:S01]  /*00c0*/  ISETP.GE.AND P0, PT, R0.reuse, 0x5400, PT ;  /* 0x000054000000780c */ /* 0x040fe20003f06270 */
[----:B------:R-:W-:-:S05]  /*00d0*/  IMAD.HI R2, R0, 0x30c30c31, RZ ;  /* 0x30c30c3100027827 */ /* 0x000fca00078e02ff */
[----:B------:R-:W-:-:S04]  /*00e0*/  SHF.R.U32.HI R3, RZ, 0x1f, R2 ;  /* 0x0000001fff037819 */ /* 0x000fc80000011602 */
[----:B------:R-:W-:-:S05]  /*00f0*/  LEA.HI.SX32 R3, R2, R3, 0x1a ;  /* 0x0000000302037211 */ /* 0x000fca00078fd2ff */
[----:B------:R-:W-:Y:S01]  /*0100*/  IMAD R11, R3, -0x150, R0 ;  /* 0xfffffeb0030b7824 */ /* 0x000fe200078e0200 */
[----:B------:R-:W-:-:S03]  /*0110*/  CS2R R2, SRZ ;  /* 0x0000000000027805 */ /* 0x000fc6000001ff00 */
[----:B--2---:R-:W-:-:S05]  /*0120*/  IMAD.WIDE R8, R11, 0x4, R8 ;  /* 0x000000040b087825 */ /* 0x004fca00078e0208 */
[----:B------:R2:W3:Y:S01]  /*0130*/  @!P0 LDG.E.EL.64 R2, desc[UR4][R8.64] ;  /* 0x0000000408028981 */ /* 0x0004e2000c2e1b00 */
[----:B------:R-:W-:Y:S02]  /*0140*/  CS2R R4, SRZ ;  /* 0x0000000000047805 */ /* 0x000fe4000001ff00 */
[----:B------:R-:W-:Y:S01]  /*0150*/  CS2R R6, SRZ ;  /* 0x0000000000067805 */ /* 0x000fe2000001ff00 */
[----:B----4-:R-:W-:-:S04]  /*0160*/  IMAD.WIDE R14, R11, 0x4, R14 ;  /* 0x000000040b0e7825 */ /* 0x010fc800078e020e */
[----:B-----5:R-:W-:Y:S01]  /*0170*/  IMAD.WIDE R12, R0, 0x4, R12 ;  /* 0x00000004000c7825 */ /* 0x020fe200078e020c */
[----:B------:R-:W4:Y:S01]  /*0180*/  @!P0 LDG.E.EL.64 R4, desc[UR4][R14.64] ;  /* 0x000000040e048981 */ /* 0x000f22000c2e1b00 */
[----:B--2---:R-:W-:Y:S02]  /*0190*/  CS2R R8, SRZ ;  /* 0x0000000000087805 */ /* 0x004fe4000001ff00 */
[C---:B0-----:R-:W-:Y:S01]  /*01a0*/  IMAD.WIDE R16, R11.reuse, 0x4, R16 ;  /* 0x000000040b107825 */ /* 0x041fe200078e0210 */
[----:B------:R0:W4:Y:S03]  /*01b0*/  @!P0 LDG.E.64 R6, desc[UR4][R12.64] ;  /* 0x000000040c068981 */ /* 0x000126000c1e1b00 */
[----:B-1----:R-:W-:Y:S01]  /*01c0*/  IMAD.WIDE R18, R11, 0x4, R18 ;  /* 0x000000040b127825 */ /* 0x002fe200078e0212 */
[----:B------:R-:W-:-:S04]  /*01d0*/  CS2R R10, SRZ ;  /* 0x00000000000a7805 */ /* 0x000fc8000001ff00 */
[----:B------:R-:W2:Y:S04]  /*01e0*/  @!P0 LDG.E.EL.64 R8, desc[UR4][R18.64] ;  /* 0x0000000412088981 */ /* 0x000ea8000c2e1b00 */
[----:B------:R-:W2:Y:S01]  /*01f0*/  @!P0 LDG.E.EL.64 R10, desc[UR4][R16.64] ;  /* 0x00000004100a8981 */ /* 0x000ea2000c2e1b00 */
[----:B0-----:R-:W-:Y:S01]  /*0200*/  HFMA2.MMA R13, -RZ, RZ, 1.625, 0 ;  /* 0x3e800000ff0d7435 */ /* 0x001fe200000001ff */
[----:B---3--:R-:W-:Y:S01]  /*0210*/  FADD R2, R2, 9.9999997473787516356e-06 ;  /* 0x3727c5ac02027421 */ /* 0x008fe20000000000 */
[----:B------:R-:W-:-:S03]  /*0220*/  FADD R3, R3, 9.9999997473787516356e-06 ;  /* 0x3727c5ac03037421 */ /* 0x000fc60000000000 */
[----:B------:R-:W0:Y:S08]  /*0230*/  MUFU.SQRT R20, R2 ;  /* 0x0000000200147308 */ /* 0x000e300000002000 */
[----:B------:R-:W1:Y:S01]  /*0240*/  MUFU.SQRT R14, R3 ;  /* 0x00000003000e7308 */ /* 0x000e620000002000 */
[C---:B0-----:R-:W-:Y:S02]  /*0250*/  FSETP.GT.AND P1, PT, R20.reuse, 8.50705917302346158658e+37, PT ;  /* 0x7e8000001400780b */ /* 0x041fe40003f24000 */
[----:B------:R-:W-:-:S02]  /*0260*/  FSETP.GEU.AND P3, PT, R20, 1.175494350822287508e-38, PT ;  /* 0x008000001400780b */ /* 0x000fc40003f6e000 */
[C---:B-1----:R-:W-:Y:S02]  /*0270*/  FSETP.GT.AND P2, PT, R14.reuse, 8.50705917302346158658e+37, PT ;  /* 0x7e8000000e00780b */ /* 0x042fe40003f44000 */
[----:B------:R-:W-:-:S07]  /*0280*/  FSETP.GEU.AND P4, PT, R14, 1.175494350822287508e-38, PT ;  /* 0x008000000e00780b */ /* 0x000fce0003f8e000 */
[----:B------:R-:W-:-:S04]  /*0290*/  @P1 FMUL R20, R20, 0.25 ;  /* 0x3e80000014141820 */ /* 0x000fc80000400000 */
[----:B------:R-:W-:Y:S01]  /*02a0*/  @!P3 FMUL R20, R20, 16777216 ;  /* 0x4b8000001414b820 */ /* 0x000fe20000400000 */
[----:B------:R-:W-:-:S04]  /*02b0*/  @P2 FMUL R14, R14, 0.25 ;  /* 0x3e8000000e0e2820 */ /* 0x000fc80000400000 */
[----:B------:R-:W-:Y:S01]  /*02c0*/  @!P4 FMUL R14, R14, 16777216 ;  /* 0x4b8000000e0ec820 */ /* 0x000fe20000400000 */
[----:B------:R-:W0:Y:S01]  /*02d0*/  MUFU.RCP R20, R20 ;  /* 0x0000001400147308 */ /* 0x000e220000001000 */
[----:B------:R-:W-:-:S07]  /*02e0*/  FSEL R3, R13, 1, P1 ;  /* 0x3f8000000d037808 */ /* 0x000fce0000800000 */
[----:B------:R-:W1:Y:S01]  /*02f0*/  MUFU.RCP R14, R14 ;  /* 0x0000000e000e7308 */ /* 0x000e620000001000 */
[----:B------:R-:W-:Y:S01]  /*0300*/  FSEL R13, R13, 1, P2 ;  /* 0x3f8000000d0d7808 */ /* 0x000fe20001000000 */
[----:B------:R-:W-:Y:S01]  /*0310*/  @!P3 FMUL R3, R3, 16777216 ;  /* 0x4b8000000303b820 */ /* 0x000fe20000400000 */
[----:B----4-:R-:W-:-:S03]  /*0320*/  FADD R4, -R4, R6 ;  /* 0x0000000604047221 */ /* 0x010fc60000000100 */
[----:B------:R-:W-:Y:S01]  /*0330*/  @!P4 FMUL R13, R13, 16777216 ;  /* 0x4b8000000d0dc820 */ /* 0x000fe20000400000 */
[----:B0-----:R-:W-:Y:S01]  /*0340*/  FMUL R3, R20, R3 ;  /* 0x0000000314037220 */ /* 0x001fe20000400000 */
[----:B------:R-:W-:-:S03]  /*0350*/  FADD R5, -R5, R7 ;  /* 0x0000000705057221 */ /* 0x000fc60000000100 */
[----:B------:R-:W-:Y:S01]  /*0360*/  FMUL R3, R4, R3 ;  /* 0x0000000304037220 */ /* 0x000fe20000400000 */
[----:B-1----:R-:W-:-:S03]  /*0370*/  FMUL R2, R14, R13 ;  /* 0x0000000d0e027220 */ /* 0x002fc60000400000 */
[----:B--2---:R-:W-:Y:S01]  /*0380*/  FFMA R8, R3, R10, R8 ;  /* 0x0000000a03087223 */ /* 0x004fe20000000008 */
[----:B------:R-:W-:-:S03]  /*0390*/  FMUL R2, R5, R2 ;  /* 0x0000000205027220 */ /* 0x000fc60000400000 */
[----:B------:R-:W-:Y:S01]  /*03a0*/  FADD R4, R8, 3 ;  /* 0x4040000008047421 */ /* 0x000fe20000000000 */
[----:B------:R-:W-:-:S04]  /*03b0*/  FFMA R9, R2, R11, R9 ;  /* 0x0000000b02097223 */ /* 0x000fc80000000009 */
[C---:B------:R-:W-:Y:S01]  /*03c0*/  FSETP.GTU.AND P1, PT, R4.reuse, RZ, PT ;  /* 0x000000ff0400720b */ /* 0x040fe20003f2c000 */
[----:B------:R-:W0:Y:S01]  /*03d0*/  LDC.64 R2, c[0x0][0x210] ;  /* 0x00008400ff027b82 */ /* 0x000e220000000a00 */
[----:B------:R-:W-:Y:S02]  /*03e0*/  FADD R5, R9, 3 ;  /* 0x4040000009057421 */ /* 0x000fe40000000000 */
[----:B------:R-:W-:-:S03]  /*03f0*/  FSEL R7, R4, RZ, P1 ;  /* 0x000000ff04077208 */ /* 0x000fc60000800000 */
[----:B------:R-:W-:-:S04]  /*0400*/  FSETP.GTU.AND P2, PT, R5, RZ, PT ;  /* 0x000000ff0500720b */ /* 0x000fc80003f4c000 */
[----:B------:R-:W-:Y:S02]  /*0410*/  FSEL R4, R5, RZ, P2 ;  /* 0x000000ff05047208 */ /* 0x000fe40001000000 */
[C---:B------:R-:W-:Y:S02]  /*0420*/  FSETP.GEU.AND P3, PT, R7.reuse, 6, PT ;  /* 0x40c000000700780b */ /* 0x040fe40003f6e000 */
[C---:B------:R-:W-:Y:S02]  /*0430*/  FSETP.GEU.AND P4, PT, R4.reuse, 6, PT ;  /* 0x40c000000400780b */ /* 0x040fe40003f8e000 */
[----:B------:R-:W-:Y:S02]  /*0440*/  FSETP.NAN.AND P1, PT, R7, R7, PT ;  /* 0x000000070700720b */ /* 0x000fe40003f28000 */
[----:B------:R-:W-:-:S07]  /*0450*/  FSETP.NAN.AND P2, PT, R4, R4, PT ;  /* 0x000000040400720b */ /* 0x000fce0003f48000 */
[----:B------:R-:W-:Y:S02]  /*0460*/  @P3 FSEL R7, R7, 6, P1 ;  /* 0x40c0000007073808 */ /* 0x000fe40000800000 */
[----:B------:R-:W-:Y:S01]  /*0470*/  @P4 FSEL R4, R4, 6, P2 ;  /* 0x40c0000004044808 */ /* 0x000fe20001000000 */
[----:B0-----:R-:W-:-:S04]  /*0480*/  IMAD.WIDE R2, R0, 0x4, R2 ;  /* 0x0000000400027825 */ /* 0x001fc800078e0202 */
[----:B------:R-:W-:Y:S01]  /*0490*/  FMUL R7, R8, R7 ;  /* 0x0000000708077220 */ /* 0x000fe20000400000 */
[----:B------:R-:W-:Y:S01]  /*04a0*/  FMUL R4, R9, R4 ;  /* 0x0000000409047220 */ /* 0x000fe20000400000 */
[----:B------:R-:W-:Y:S06]  /*04b0*/  @P0 EXIT ;  /* 0x000000000000094d */ /* 0x000fec0003800000 */
[----:B------:R-:W-:Y:S01]  /*04c0*/  FMUL R6, R7, 0.16666667163372039795 ;  /* 0x3e2aaaab07067820 */ /* 0x000fe20000400000 */
[----:B------:R-:W-:-:S05]  /*04d0*/  FMUL R7, R4, 0.16666667163372039795 ;  /* 0x3e2aaaab04077820 */ /* 0x000fca0000400000 */
[----:B------:R-:W-:Y:S01]  /*04e0*/  STG.E.64 desc[UR4][R2.64], R6 ;  /* 0x0000000602007986 */ /* 0x000fe2000c101b04 */
[----:B------:R-:W-:Y:S05]  /*04f0*/  EXIT ;  /* 0x000000000000794d */ /* 0x000fea0003800000 */
.L_x_0:
[----:B------:R-:W-:-:S00]  /*0500*/  BRA `(.L_x_0) ;  /* 0xfffffffc00fc7947 */ /* 0x000fc0000383ffff */
[----:B------:R-:W-:-:S00]  /*0510*/  NOP ;  /* 0x0000000000007918 */ /* 0x000fc00000000000 */
        /* <DEDUP_REMOVED lines=14> */
.L_x_1:


//--------------------- .nv.global.init           --------------------------
	.section	.nv.global.init,"aw",@progbits
.nv.global.init:
	.type		_$_str,@object
	.size		_$_str,(_$_str_$_2 - _$_str)
_$_str:
        /*0000*/ 	.byte	0x5f, 0x5f, 0x43, 0x55, 0x44, 0x41, 0x5f, 0x46, 0x54, 0x5a, 0x00
	.type		_$_str_$_2,@object
	.size		_$_str_$_2,(.L_1 - _$_str_$_2)
_$_str_$_2:
        /*000b*/ 	.byte	0x5f, 0x5f, 0x43, 0x55, 0x44, 0x41, 0x5f, 0x50, 0x52, 0x45, 0x43, 0x5f, 0x53, 0x51, 0x52, 0x54
        /*001b*/ 	.byte	0x00
.L_1:


//--------------------- .nv.constant0.triton_poi_fused__native_batch_norm_legit_no_training_add_div_hardtanh_mul_38 --------------------------
	.section	.nv.constant0.triton_poi_fused__native_batch_norm_legit_no_training_add_div_hardtanh_mul_38,"a",@progbits
	.sectionflags	@""
	.align	4
.nv.constant0.triton_poi_fused__native_batch_norm_legit_no_training_add_div_hardtanh_mul_38:
	.zero		580
